//
// Generated by NVIDIA NVVM Compiler
//
// Compiler Build ID: CL-36424714
// Cuda compilation tools, release 13.0, V13.0.88
// Based on NVVM 20.0.0
//

.version 9.0
.target sm_100
.address_size 64

	// .globl	_Z6mulf16P6__halfS0_S0_

.visible .entry _Z6mulf16P6__halfS0_S0_(
	.param .u64 .ptr .align 1 _Z6mulf16P6__halfS0_S0__param_0,
	.param .u64 .ptr .align 1 _Z6mulf16P6__halfS0_S0__param_1,
	.param .u64 .ptr .align 1 _Z6mulf16P6__halfS0_S0__param_2
)
{
	.reg .b16 	%rs<4>;
	.reg .b32 	%r<5>;
	.reg .b64 	%rd<11>;

	ld.param.u64 	%rd1, [_Z6mulf16P6__halfS0_S0__param_0];
	ld.param.u64 	%rd2, [_Z6mulf16P6__halfS0_S0__param_1];
	ld.param.u64 	%rd3, [_Z6mulf16P6__halfS0_S0__param_2];
	cvta.to.global.u64 	%rd4, %rd3;
	cvta.to.global.u64 	%rd5, %rd2;
	cvta.to.global.u64 	%rd6, %rd1;
	mov.u32 	%r1, %ctaid.x;
	mov.u32 	%r2, %ntid.x;
	mov.u32 	%r3, %tid.x;
	mad.lo.s32 	%r4, %r1, %r2, %r3;
	mul.wide.u32 	%rd7, %r4, 2;
	add.s64 	%rd8, %rd6, %rd7;
	ld.global.u16 	%rs2, [%rd8];
	add.s64 	%rd9, %rd5, %rd7;
	ld.global.u16 	%rs3, [%rd9];
	// begin inline asm
	{mul.f16 %rs1,%rs2,%rs3;
}
	// end inline asm
	add.s64 	%rd10, %rd4, %rd7;
	st.global.u16 	[%rd10], %rs1;
	ret;

}


// ===== COMPILED SASS (sm_100) =====

	.target	sm_100

	.elftype	@"ET_EXEC"


//--------------------- .note.nv.tkinfo           --------------------------
	.section	.note.nv.tkinfo,"",@"SHT_NOTE"
	.sectionflags	@"SHF_NOTE_NV_TKINFO"
	.tkinfo
        /*0018*/ 	.word	0x00000002
        /*0030*/ 	.string	""
        /*0030*/ 	.string	"ptxas"
        /*0030*/ 	.string	"Cuda compilation tools, release 13.0, V13.0.88"
        /*0030*/ 	.string	"Build cuda_13.0.r13.0/compiler.36424714_0"
        /*0030*/ 	.string	"-arch sm_100 -m 64 "



//--------------------- .note.nv.cuinfo           --------------------------
	.section	.note.nv.cuinfo,"",@"SHT_NOTE"
	.sectionflags	@"SHF_NOTE_NV_CUINFO"
        /*0018*/ 	.short	0x0002
        /*001a*/ 	.short	0x0064
        /*001c*/ 	.short	0x0082
	.zero		2


//--------------------- .nv.info                  --------------------------
	.section	.nv.info,"",@"SHT_CUDA_INFO"
	.align	4


	//----- nvinfo : EIATTR_REGCOUNT
	.align		4
        /*0000*/ 	.byte	0x04, 0x2f
        /*0002*/ 	.short	(.L_1 - .L_0)
	.align		4
.L_0:
        /*0004*/ 	.word	index@(_Z6mulf16P6__halfS0_S0_)
        /*0008*/ 	.word	0x0000000c


	//----- nvinfo : EIATTR_FRAME_SIZE
	.align		4
.L_1:
        /*000c*/ 	.byte	0x04, 0x11
        /*000e*/ 	.short	(.L_3 - .L_2)
	.align		4
.L_2:
        /*0010*/ 	.word	index@(_Z6mulf16P6__halfS0_S0_)
        /*0014*/ 	.word	0x00000000


	//----- nvinfo : EIATTR_MIN_STACK_SIZE
	.align		4
.L_3:
        /*0018*/ 	.byte	0x04, 0x12
        /*001a*/ 	.short	(.L_5 - .L_4)
	.align		4
.L_4:
        /*001c*/ 	.word	index@(_Z6mulf16P6__halfS0_S0_)
        /*0020*/ 	.word	0x00000000
.L_5:


//--------------------- .nv.compat                --------------------------
	.section	.nv.compat,"",@"SHT_CUDA_COMPAT_INFO"
	.align	4
        /*0000*/ 	.byte	0x02, 0x09, 0x00, 0x00, 0x02, 0x02, 0x01, 0x00, 0x02, 0x05, 0x05, 0x00, 0x03, 0x07, 0x01, 0x01
        /*0010*/ 	.byte	0x02, 0x03, 0x00, 0x00, 0x02, 0x06, 0x01, 0x00, 0x04, 0x0b, 0x08, 0x00, 0x09, 0x00, 0x00, 0x00
        /*0020*/ 	.byte	0x00, 0x00, 0x00, 0x00


//--------------------- .nv.info._Z6mulf16P6__halfS0_S0_ --------------------------
	.section	.nv.info._Z6mulf16P6__halfS0_S0_,"",@"SHT_CUDA_INFO"
	.sectionflags	@""
	.align	4


	//----- nvinfo : EIATTR_CUDA_API_VERSION
	.align		4
        /*0000*/ 	.byte	0x04, 0x37
        /*0002*/ 	.short	(.L_7 - .L_6)
.L_6:
        /*0004*/ 	.word	0x00000082


	//----- nvinfo : EIATTR_KPARAM_INFO
	.align		4
.L_7:
        /*0008*/ 	.byte	0x04, 0x17
        /*000a*/ 	.short	(.L_9 - .L_8)
.L_8:
        /*000c*/ 	.word	0x00000000
        /*0010*/ 	.short	0x0002
        /*0012*/ 	.short	0x0010
        /*0014*/ 	.byte	0x00, 0xf5, 0x21, 0x00


	//----- nvinfo : EIATTR_KPARAM_INFO
	.align		4
.L_9:
        /*0018*/ 	.byte	0x04, 0x17
        /*001a*/ 	.short	(.L_11 - .L_10)
.L_10:
        /*001c*/ 	.word	0x00000000
        /*0020*/ 	.short	0x0001
        /*0022*/ 	.short	0x0008
        /*0024*/ 	.byte	0x00, 0xf5, 0x21, 0x00


	//----- nvinfo : EIATTR_KPARAM_INFO
	.align		4
.L_11:
        /*0028*/ 	.byte	0x04, 0x17
        /*002a*/ 	.short	(.L_13 - .L_12)
.L_12:
        /*002c*/ 	.word	0x00000000
        /*0030*/ 	.short	0x0000
        /*0032*/ 	.short	0x0000
        /*0034*/ 	.byte	0x00, 0xf5, 0x21, 0x00


	//----- nvinfo : EIATTR_SPARSE_MMA_MASK
	.align		4
.L_13:
        /*0038*/ 	.byte	0x03, 0x50
        /*003a*/ 	.short	0x0000


	//----- nvinfo : EIATTR_MAXREG_COUNT
	.align		4
        /*003c*/ 	.byte	0x03, 0x1b
        /*003e*/ 	.short	0x00ff


	//----- nvinfo : EIATTR_MERCURY_ISA_VERSION
	.align		4
        /*0040*/ 	.byte	0x03, 0x5f
        /*0042*/ 	.short	0x0101


	//----- nvinfo : EIATTR_VRC_CTA_INIT_COUNT
	.align		4
        /*0044*/ 	.byte	0x02, 0x4a
	.zero		1
	.zero		1


	//----- nvinfo : EIATTR_EXIT_INSTR_OFFSETS
	.align		4
        /*0048*/ 	.byte	0x04, 0x1c
        /*004a*/ 	.short	(.L_15 - .L_14)


	//   ....[0]....
.L_14:
        /*004c*/ 	.word	0x00000100


	//----- nvinfo : EIATTR_CBANK_PARAM_SIZE
	.align		4
.L_15:
        /*0050*/ 	.byte	0x03, 0x19
        /*0052*/ 	.short	0x0018


	//----- nvinfo : EIATTR_PARAM_CBANK
	.align		4
        /*0054*/ 	.byte	0x04, 0x0a
        /*0056*/ 	.short	(.L_17 - .L_16)
	.align		4
.L_16:
        /*0058*/ 	.word	index@(.nv.constant0._Z6mulf16P6__halfS0_S0_)
        /*005c*/ 	.short	0x0380
        /*005e*/ 	.short	0x0018


	//----- nvinfo : EIATTR_SW_WAR
	.align		4
.L_17:
        /*0060*/ 	.byte	0x04, 0x36
        /*0062*/ 	.short	(.L_19 - .L_18)
.L_18:
        /*0064*/ 	.word	0x00000008
.L_19:


//--------------------- .nv.callgraph             --------------------------
	.section	.nv.callgraph,"",@"SHT_CUDA_CALLGRAPH"
	.align	4
	.sectionentsize	8
	.align		4
        /*0000*/ 	.word	0x00000000
	.align		4
        /*0004*/ 	.word	0xffffffff
	.align		4
        /*0008*/ 	.word	0x00000000
	.align		4
        /*000c*/ 	.word	0xfffffffe
	.align		4
        /*0010*/ 	.word	0x00000000
	.align		4
        /*0014*/ 	.word	0xfffffffd
	.align		4
        /*0018*/ 	.word	0x00000000
	.align		4
        /*001c*/ 	.word	0xfffffffc


//--------------------- .text._Z6mulf16P6__halfS0_S0_ --------------------------
	.section	.text._Z6mulf16P6__halfS0_S0_,"ax",@progbits
	.align	128
        .global         _Z6mulf16P6__halfS0_S0_
        .type           _Z6mulf16P6__halfS0_S0_,@function
        .size           _Z6mulf16P6__halfS0_S0_,(.L_x_1 - _Z6mulf16P6__halfS0_S0_)
        .other          _Z6mulf16P6__halfS0_S0_,@"STO_CUDA_ENTRY STV_DEFAULT"
_Z6mulf16P6__halfS0_S0_:
.text._Z6mulf16P6__halfS0_S0_:
[----:B------:R-:W-:Y:S01]  /*0000*/  LDC R1, c[0x0][0x37c] ;  /* 0x0000df00ff017b82 */ /* 0x000fe20000000800 */
[----:B------:R-:W0:Y:S07]  /*0010*/  S2R R0, SR_TID.X ;  /* 0x0000000000007919 */ /* 0x000e2e0000002100 */
[----:B------:R-:W0:Y:S01]  /*0020*/  S2UR UR6, SR_CTAID.X ;  /* 0x00000000000679c3 */ /* 0x000e220000002500 */
[----:B------:R-:W1:Y:S07]  /*0030*/  LDCU.64 UR4, c[0x0][0x358] ;  /* 0x00006b00ff0477ac */ /* 0x000e6e0008000a00 */
[----:B------:R-:W0:Y:S08]  /*0040*/  LDC R9, c[0x0][0x360] ;  /* 0x0000d800ff097b82 */ /* 0x000e300000000800 */
[----:B------:R-:W2:Y:S08]  /*0050*/  LDC.64 R2, c[0x0][0x380] ;  /* 0x0000e000ff027b82 */ /* 0x000eb00000000a00 */
[----:B------:R-:W3:Y:S01]  /*0060*/  LDC.64 R4, c[0x0][0x388] ;  /* 0x0000e200ff047b82 */ /* 0x000ee20000000a00 */
[----:B0-----:R-:W-:-:S07]  /*0070*/  IMAD R9, R9, UR6, R0 ;  /* 0x0000000609097c24 */ /* 0x001fce000f8e0200 */
[----:B------:R-:W0:Y:S01]  /*0080*/  LDC.64 R6, c[0x0][0x390] ;  /* 0x0000e400ff067b82 */ /* 0x000e220000000a00 */
[----:B--2---:R-:W-:-:S06]  /*0090*/  IMAD.WIDE.U32 R2, R9, 0x2, R2 ;  /* 0x0000000209027825 */ /* 0x004fcc00078e0002 */
[----:B-1----:R-:W2:Y:S01]  /*00a0*/  LDG.E.U16 R2, desc[UR4][R2.64] ;  /* 0x0000000402027981 */ /* 0x002ea2000c1e1500 */
[----:B---3--:R-:W-:-:S06]  /*00b0*/  IMAD.WIDE.U32 R4, R9, 0x2, R4 ;  /* 0x0000000209047825 */ /* 0x008fcc00078e0004 */
[----:B------:R-:W2:Y:S01]  /*00c0*/  LDG.E.U16 R5, desc[UR4][R4.64] ;  /* 0x0000000404057981 */ /* 0x000ea2000c1e1500 */
[----:B0-----:R-:W-:-:S04]  /*00d0*/  IMAD.WIDE.U32 R6, R9, 0x2, R6 ;  /* 0x0000000209067825 */ /* 0x001fc800078e0006 */
[----:B--2---:R-:W-:-:S05]  /*00e0*/  HMUL2 R5, R2.H0_H0, R5.H0_H0 ;  /* 0x2000000502057232 */ /* 0x004fca0000000800 */
[----:B------:R-:W-:Y:S01]  /*00f0*/  STG.E.U16 desc[UR4][R6.64], R5 ;  /* 0x0000000506007986 */ /* 0x000fe2000c101504 */
[----:B------:R-:W-:Y:S05]  /*0100*/  EXIT ;  /* 0x000000000000794d */ /* 0x000fea0003800000 */
.L_x_0:
[----:B------:R-:W-:-:S00]  /*0110*/  BRA `(.L_x_0) ;  /* 0xfffffffc00fc7947 */ /* 0x000fc0000383ffff */
[----:B------:R-:W-:-:S00]  /*0120*/  NOP ;  /* 0x0000000000007918 */ /* 0x000fc00000000000 */
        /* <DEDUP_REMOVED lines=13> */
.L_x_1:


//--------------------- .nv.shared.reserved.0     --------------------------
	.section	.nv.shared.reserved.0,"aw",@nobits
	.weak		__nv_reservedSMEM_offset_0_alias
	.size		__nv_reservedSMEM_offset_0_alias, 0, 64
	.other		__nv_reservedSMEM_offset_0_alias,@"STO_CUDA_RESERVED_SHARED STV_DEFAULT"
__nv_reservedSMEM_offset_0_alias:
	.zero		0
	.zero		64


//--------------------- .nv.constant0._Z6mulf16P6__halfS0_S0_ --------------------------
	.section	.nv.constant0._Z6mulf16P6__halfS0_S0_,"a",@progbits
	.sectionflags	@""
	.align	4
.nv.constant0._Z6mulf16P6__halfS0_S0_:
	.zero		920


//--------------------- SYMBOLS --------------------------

	.type		.nv.reservedSmem.offset0,@object
	.size		.nv.reservedSmem.offset0,0x4
